	.headerflags	@"EF_CUDA_TEXMODE_UNIFIED EF_CUDA_64BIT_ADDRESS EF_CUDA_ACCELERATORS EF_CUDA_SM90 EF_CUDA_VIRTUAL_SM(EF_CUDA_SM90)"
	.elftype	@"ET_EXEC"


//--------------------- .nv.info                  --------------------------
	.section	.nv.info,"",@"SHT_CUDA_INFO"
	.align	4


	//----- nvinfo : EIATTR_REGCOUNT
	.align		4
        /*0000*/ 	.byte	0x04, 0x2f
        /*0002*/ 	.short	(.L_1 - .L_0)
	.align		4
.L_0:
        /*0004*/ 	.word	index@(triton_per_fused_mean_34)
        /*0008*/ 	.word	0x00000018


	//----- nvinfo : EIATTR_MIN_STACK_SIZE
	.align		4
.L_1:
        /*000c*/ 	.byte	0x04, 0x12
        /*000e*/ 	.short	(.L_3 - .L_2)
	.align		4
.L_2:
        /*0010*/ 	.word	index@(triton_per_fused_mean_34)
        /*0014*/ 	.word	0x00000000


	//----- nvinfo : EIATTR_FRAME_SIZE
	.align		4
.L_3:
        /*0018*/ 	.byte	0x04, 0x11
        /*001a*/ 	.short	(.L_5 - .L_4)
	.align		4
.L_4:
        /*001c*/ 	.word	index@(triton_per_fused_mean_34)
        /*0020*/ 	.word	0x00000000


	//----- nvinfo : EIATTR_MIN_STACK_SIZE
	.align		4
.L_5:
        /*0024*/ 	.byte	0x04, 0x12
        /*0026*/ 	.short	(.L_7 - .L_6)
	.align		4
.L_6:
        /*0028*/ 	.word	index@(triton_per_fused_mean_34)
        /*002c*/ 	.word	0x00000000
.L_7:


//--------------------- .nv.info.triton_per_fused_mean_34 --------------------------
	.section	.nv.info.triton_per_fused_mean_34,"",@"SHT_CUDA_INFO"
	.sectionflags	@""
	.align	4


	//----- nvinfo : EIATTR_CUDA_API_VERSION
	.align		4
        /*0000*/ 	.byte	0x04, 0x37
        /*0002*/ 	.short	(.L_9 - .L_8)
.L_8:
        /*0004*/ 	.word	0x0000007c


	//----- nvinfo : EIATTR_KPARAM_INFO
	.align		4
.L_9:
        /*0008*/ 	.byte	0x04, 0x17
        /*000a*/ 	.short	(.L_11 - .L_10)
.L_10:
        /*000c*/ 	.word	0x00000000
        /*0010*/ 	.short	0x0003
        /*0012*/ 	.short	0x0014
        /*0014*/ 	.byte	0x00, 0xf0, 0x11, 0x00


	//----- nvinfo : EIATTR_KPARAM_INFO
	.align		4
.L_11:
        /*0018*/ 	.byte	0x04, 0x17
        /*001a*/ 	.short	(.L_13 - .L_12)
.L_12:
        /*001c*/ 	.word	0x00000000
        /*0020*/ 	.short	0x0002
        /*0022*/ 	.short	0x0010
        /*0024*/ 	.byte	0x00, 0xf0, 0x11, 0x00


	//----- nvinfo : EIATTR_KPARAM_INFO
	.align		4
.L_13:
        /*0028*/ 	.byte	0x04, 0x17
        /*002a*/ 	.short	(.L_15 - .L_14)
.L_14:
        /*002c*/ 	.word	0x00000000
        /*0030*/ 	.short	0x0001
        /*0032*/ 	.short	0x0008
        /*0034*/ 	.byte	0x00, 0xf4, 0x21, 0x00


	//----- nvinfo : EIATTR_KPARAM_INFO
	.align		4
.L_15:
        /*0038*/ 	.byte	0x04, 0x17
        /*003a*/ 	.short	(.L_17 - .L_16)
.L_16:
        /*003c*/ 	.word	0x00000000
        /*0040*/ 	.short	0x0000
        /*0042*/ 	.short	0x0000
        /*0044*/ 	.byte	0x00, 0xf4, 0x21, 0x00


	//----- nvinfo : EIATTR_SPARSE_MMA_MASK
	.align		4
.L_17:
        /*0048*/ 	.byte	0x03, 0x50
        /*004a*/ 	.short	0x0000


	//----- nvinfo : EIATTR_MAXREG_COUNT
	.align		4
        /*004c*/ 	.byte	0x03, 0x1b
        /*004e*/ 	.short	0x00ff


	//----- nvinfo : EIATTR_COOP_GROUP_MASK_REGIDS
	.align		4
        /*0050*/ 	.byte	0x04, 0x29
        /*0052*/ 	.short	(.L_19 - .L_18)


	//   ....[0]....
.L_18:
        /*0054*/ 	.word	0xffffffff


	//   ....[1]....
        /*0058*/ 	.word	0xffffffff


	//   ....[2]....
        /*005c*/ 	.word	0xffffffff


	//   ....[3]....
        /*0060*/ 	.word	0xffffffff


	//   ....[4]....
        /*0064*/ 	.word	0xffffffff


	//   ....[5]....
        /*0068*/ 	.word	0xffffffff


	//   ....[6]....
        /*006c*/ 	.word	0xffffffff


	//   ....[7]....
        /*0070*/ 	.word	0xffffffff


	//   ....[8]....
        /*0074*/ 	.word	0xffffffff


	//   ....[9]....
        /*0078*/ 	.word	0xffffffff


	//   ....[10]....
        /*007c*/ 	.word	0xffffffff


	//   ....[11]....
        /*0080*/ 	.word	0xffffffff


	//----- nvinfo : EIATTR_COOP_GROUP_INSTR_OFFSETS
	.align		4
.L_19:
        /*0084*/ 	.byte	0x04, 0x28
        /*0086*/ 	.short	(.L_21 - .L_20)


	//   ....[0]....
.L_20:
        /*0088*/ 	.word	0x000003b0


	//   ....[1]....
        /*008c*/ 	.word	0x000003c0


	//   ....[2]....
        /*0090*/ 	.word	0x000003d0


	//   ....[3]....
        /*0094*/ 	.word	0x000003e0


	//   ....[4]....
        /*0098*/ 	.word	0x00000430


	//   ....[5]....
        /*009c*/ 	.word	0x00000440


	//   ....[6]....
        /*00a0*/ 	.word	0x00000450


	//   ....[7]....
        /*00a4*/ 	.word	0x00000460


	//   ....[8]....
        /*00a8*/ 	.word	0x000004b0


	//   ....[9]....
        /*00ac*/ 	.word	0x000004c0


	//   ....[10]....
        /*00b0*/ 	.word	0x000004d0


	//   ....[11]....
        /*00b4*/ 	.word	0x000004e0


	//----- nvinfo : EIATTR_EXIT_INSTR_OFFSETS
	.align		4
.L_21:
        /*00b8*/ 	.byte	0x04, 0x1c
        /*00ba*/ 	.short	(.L_23 - .L_22)


	//   ....[0]....
.L_22:
        /*00bc*/ 	.word	0x000006c0


	//   ....[1]....
        /*00c0*/ 	.word	0x000006f0


	//----- nvinfo : EIATTR_REQNTID
	.align		4
.L_23:
        /*00c4*/ 	.byte	0x04, 0x10
        /*00c6*/ 	.short	(.L_25 - .L_24)
.L_24:
        /*00c8*/ 	.word	0x00000100
        /*00cc*/ 	.word	0x00000001
        /*00d0*/ 	.word	0x00000001


	//----- nvinfo : EIATTR_CBANK_PARAM_SIZE
	.align		4
.L_25:
        /*00d4*/ 	.byte	0x03, 0x19
        /*00d6*/ 	.short	0x0018


	//----- nvinfo : EIATTR_PARAM_CBANK
	.align		4
        /*00d8*/ 	.byte	0x04, 0x0a
        /*00da*/ 	.short	(.L_27 - .L_26)
	.align		4
.L_26:
        /*00dc*/ 	.word	index@(.nv.constant0.triton_per_fused_mean_34)
        /*00e0*/ 	.short	0x0210
        /*00e2*/ 	.short	0x0018


	//----- nvinfo : EIATTR_SW_WAR
	.align		4
.L_27:
        /*00e4*/ 	.byte	0x04, 0x36
        /*00e6*/ 	.short	(.L_29 - .L_28)
.L_28:
        /*00e8*/ 	.word	0x00000008
.L_29:


//--------------------- .nv.callgraph             --------------------------
	.section	.nv.callgraph,"",@"SHT_CUDA_CALLGRAPH"
	.align	4
	.sectionentsize	8
	.align		4
        /*0000*/ 	.word	0x00000000
	.align		4
        /*0004*/ 	.word	0xffffffff
	.align		4
        /*0008*/ 	.word	0x00000000
	.align		4
        /*000c*/ 	.word	0xfffffffe
	.align		4
        /*0010*/ 	.word	0x00000000
	.align		4
        /*0014*/ 	.word	0xfffffffd
	.align		4
        /*0018*/ 	.word	0x00000000
	.align		4
        /*001c*/ 	.word	0xfffffffc


//--------------------- .text.triton_per_fused_mean_34 --------------------------
	.section	.text.triton_per_fused_mean_34,"ax",@progbits
	.sectionflags	@"SHF_BARRIERS=1"
	.align	128
        .global         triton_per_fused_mean_34
        .type           triton_per_fused_mean_34,@function
        .size           triton_per_fused_mean_34,(.L_x_1 - triton_per_fused_mean_34)
        .other          triton_per_fused_mean_34,@"STO_CUDA_ENTRY STV_DEFAULT"
triton_per_fused_mean_34:
.text.triton_per_fused_mean_34:
[----:B------:R-:W0:Y:S02]  /*0000*/  LDC R1, c[0x0][0x28] ;  /* 0x00000a00ff017b82 */ /* 0x000e240000000800 */
[----:B------:R-:W1:Y:S01]  /*0010*/  S2R R0, SR_CTAID.X ;  /* 0x0000000000007919 */ /* 0x000e620000002500 */
[----:B------:R-:W2:Y:S01]  /*0020*/  LDC.64 R4, c[0x0][0x218] ;  /* 0x00008600ff047b82 */ /* 0x000ea20000000a00 */
[----:B------:R-:W-:Y:S02]  /*0030*/  CS2R R8, SRZ ;  /* 0x0000000000087805 */ /* 0x000fe4000001ff00 */
[----:B------:R-:W-:Y:S01]  /*0040*/  CS2R R10, SRZ ;  /* 0x00000000000a7805 */ /* 0x000fe2000001ff00 */
[----:B------:R-:W3:Y:S01]  /*0050*/  S2R R13, SR_TID.X ;  /* 0x00000000000d7919 */ /* 0x000ee20000002100 */
[----:B------:R-:W-:Y:S01]  /*0060*/  ULDC.64 UR6, c[0x0][0x208] ;  /* 0x0000820000067ab9 */ /* 0x000fe20000000a00 */
[----:B-1----:R-:W-:Y:S02]  /*0070*/  IMAD.SHL.U32 R0, R0, 0x80, RZ ;  /* 0x0000008000007824 */ /* 0x002fe400078e00ff */
[----:B---3--:R-:W-:Y:S01]  /*0080*/  IMAD.SHL.U32 R15, R13, 0x4, RZ ;  /* 0x000000040d0f7824 */ /* 0x008fe200078e00ff */
[----:B------:R-:W-:-:S04]  /*0090*/  SHF.R.U32.HI R18, RZ, 0x5, R13 ;  /* 0x00000005ff127819 */ /* 0x000fc8000001160d */
[----:B------:R-:W-:Y:S02]  /*00a0*/  LOP3.LUT R2, R0, 0x7c, R15, 0xf8, !PT ;  /* 0x0000007c00027812 */ /* 0x000fe400078ef80f */
[----:B------:R-:W-:Y:S02]  /*00b0*/  SGXT.U32 R18, R18, 0x3 ;  /* 0x000000031212781a */ /* 0x000fe40000000000 */
[C---:B------:R-:W-:Y:S01]  /*00c0*/  ISETP.GE.AND P0, PT, R2.reuse, 0x240, PT ;  /* 0x000002400200780c */ /* 0x040fe20003f06270 */
[----:B------:R-:W-:-:S05]  /*00d0*/  IMAD.HI R3, R2, 0x38e38e39, RZ ;  /* 0x38e38e3902037827 */ /* 0x000fca00078e02ff */
[----:B------:R-:W-:-:S04]  /*00e0*/  SHF.R.U32.HI R6, RZ, 0x1f, R3 ;  /* 0x0000001fff067819 */ /* 0x000fc80000011603 */
[----:B------:R-:W-:-:S05]  /*00f0*/  LEA.HI.SX32 R3, R3, R6, 0x1b ;  /* 0x0000000603037211 */ /* 0x000fca00078fdaff */
[----:B------:R-:W-:-:S04]  /*0100*/  IMAD R7, R3, -0x90, R2 ;  /* 0xffffff7003077824 */ /* 0x000fc800078e0202 */
[----:B------:R-:W-:-:S04]  /*0110*/  IMAD R6, R18, 0x90, R7 ;  /* 0x0000009012067824 */ /* 0x000fc800078e0207 */
[----:B------:R-:W-:Y:S01]  /*0120*/  IMAD R3, R3, 0x900, R6 ;  /* 0x0000090003037824 */ /* 0x000fe200078e0206 */
[----:B------:R-:W-:-:S03]  /*0130*/  CS2R R6, SRZ ;  /* 0x0000000000067805 */ /* 0x000fc6000001ff00 */
[C---:B------:R-:W-:Y:S02]  /*0140*/  VIADD R21, R3.reuse, 0x480 ;  /* 0x0000048003157836 */ /* 0x040fe40000000000 */
[----:B--2---:R-:W-:-:S04]  /*0150*/  IMAD.WIDE R2, R3, 0x4, R4 ;  /* 0x0000000403027825 */ /* 0x004fc800078e0204 */
[----:B------:R-:W-:Y:S01]  /*0160*/  IMAD.WIDE R20, R21, 0x4, R4 ;  /* 0x0000000415147825 */ /* 0x000fe200078e0204 */
[----:B------:R-:W-:-:S04]  /*0170*/  CS2R R4, SRZ ;  /* 0x0000000000047805 */ /* 0x000fc8000001ff00 */
[----:B------:R-:W2:Y:S04]  /*0180*/  @!P0 LDG.E.128 R8, desc[UR6][R20.64] ;  /* 0x0000000614088981 */ /* 0x000ea8000c1e1d00 */
[----:B------:R1:W3:Y:S01]  /*0190*/  @!P0 LDG.E.128 R4, desc[UR6][R2.64] ;  /* 0x0000000602048981 */ /* 0x0002e2000c1e1d00 */
[----:B------:R-:W4:Y:S01]  /*01a0*/  S2UR UR5, SR_CgaCtaId ;  /* 0x00000000000579c3 */ /* 0x000f220000008800 */
[----:B------:R-:W-:Y:S01]  /*01b0*/  UMOV UR4, 0x400 ;  /* 0x0000040000047882 */ /* 0x000fe20000000000 */
[----:B------:R-:W-:Y:S01]  /*01c0*/  IMAD.SHL.U32 R18, R18, 0x4, RZ ;  /* 0x0000000412127824 */ /* 0x000fe200078e00ff */
[----:B-1----:R-:W-:-:S05]  /*01d0*/  LOP3.LUT R2, R15, 0x7c, RZ, 0xc0, !PT ;  /* 0x0000007c0f027812 */ /* 0x002fca00078ec0ff */
[----:B------:R-:W-:-:S05]  /*01e0*/  IMAD.SHL.U32 R3, R2, 0x20, RZ ;  /* 0x0000002002037824 */ /* 0x000fca00078e00ff */
[----:B------:R-:W-:Y:S01]  /*01f0*/  LOP3.LUT R18, R3, R18, RZ, 0xfc, !PT ;  /* 0x0000001203127212 */ /* 0x000fe200078efcff */
[----:B----4-:R-:W-:Y:S01]  /*0200*/  UPRMT UR4, UR5, 0x654, UR4 ;  /* 0x0000065405047896 */ /* 0x010fe20008000004 */
[----:B------:R-:W-:Y:S02]  /*0210*/  ISETP.GE.AND P1, PT, R13, 0x400, PT ;  /* 0x000004000d00780c */ /* 0x000fe40003f26270 */
[----:B--2---:R-:W-:Y:S02]  /*0220*/  SEL R8, R8, RZ, !P0 ;  /* 0x000000ff08087207 */ /* 0x004fe40004000000 */
[----:B---3--:R-:W-:Y:S02]  /*0230*/  SEL R19, R4, RZ, !P0 ;  /* 0x000000ff04137207 */ /* 0x008fe40004000000 */
[----:B------:R-:W-:Y:S02]  /*0240*/  SEL R4, R5, RZ, !P0 ;  /* 0x000000ff05047207 */ /* 0x000fe40004000000 */
[----:B------:R-:W-:-:S02]  /*0250*/  SEL R5, R6, RZ, !P0 ;  /* 0x000000ff06057207 */ /* 0x000fc40004000000 */
[----:B------:R-:W-:Y:S02]  /*0260*/  SEL R9, R9, RZ, !P0 ;  /* 0x000000ff09097207 */ /* 0x000fe40004000000 */
[----:B------:R-:W-:Y:S02]  /*0270*/  SEL R10, R10, RZ, !P0 ;  /* 0x000000ff0a0a7207 */ /* 0x000fe40004000000 */
[----:B------:R-:W-:Y:S02]  /*0280*/  SEL R11, R11, RZ, !P0 ;  /* 0x000000ff0b0b7207 */ /* 0x000fe40004000000 */
[----:B------:R-:W-:Y:S01]  /*0290*/  SEL R6, R7, RZ, !P0 ;  /* 0x000000ff07067207 */ /* 0x000fe20004000000 */
[----:B------:R-:W-:Y:S01]  /*02a0*/  FADD R8, R19, R8 ;  /* 0x0000000813087221 */ /* 0x000fe20000000000 */
[----:B------:R-:W-:Y:S01]  /*02b0*/  FADD R9, R4, R9 ;  /* 0x0000000904097221 */ /* 0x000fe20000000000 */
[----:B------:R-:W-:Y:S02]  /*02c0*/  FADD R10, R5, R10 ;  /* 0x0000000a050a7221 */ /* 0x000fe40000000000 */
[----:B------:R-:W-:Y:S01]  /*02d0*/  FADD R11, R6, R11 ;  /* 0x0000000b060b7221 */ /* 0x000fe20000000000 */
[----:B------:R-:W-:-:S02]  /*02e0*/  SEL R5, R8, RZ, !P0 ;  /* 0x000000ff08057207 */ /* 0x000fc40004000000 */
[----:B------:R-:W-:Y:S02]  /*02f0*/  SEL R9, R9, RZ, !P0 ;  /* 0x000000ff09097207 */ /* 0x000fe40004000000 */
[----:B------:R-:W-:Y:S02]  /*0300*/  SEL R7, R10, RZ, !P0 ;  /* 0x000000ff0a077207 */ /* 0x000fe40004000000 */
[----:B------:R-:W-:Y:S01]  /*0310*/  SEL R11, R11, RZ, !P0 ;  /* 0x000000ff0b0b7207 */ /* 0x000fe20004000000 */
[----:B------:R-:W-:Y:S04]  /*0320*/  STS [R18+UR4], R5 ;  /* 0x0000000512007988 */ /* 0x000fe80008000804 */
[----:B------:R-:W-:Y:S04]  /*0330*/  STS [R18+UR4+0x20], R9 ;  /* 0x0000200912007988 */ /* 0x000fe80008000804 */
[----:B------:R-:W-:Y:S04]  /*0340*/  STS [R18+UR4+0x40], R7 ;  /* 0x0000400712007988 */ /* 0x000fe80008000804 */
[----:B------:R-:W-:Y:S01]  /*0350*/  STS [R18+UR4+0x60], R11 ;  /* 0x0000600b12007988 */ /* 0x000fe20008000804 */
[----:B------:R-:W-:Y:S06]  /*0360*/  BAR.SYNC.DEFER_BLOCKING 0x0 ;  /* 0x0000000000007b1d */ /* 0x000fec0000010000 */
[----:B------:R-:W1:Y:S04]  /*0370*/  @!P1 LDS R16, [R15+UR4] ;  /* 0x000000040f109984 */ /* 0x000e680008000800 */
[----:B------:R-:W2:Y:S04]  /*0380*/  @!P1 LDS R12, [R15+UR4+0x400] ;  /* 0x000400040f0c9984 */ /* 0x000ea80008000800 */
[----:B------:R-:W3:Y:S04]  /*0390*/  @!P1 LDS R14, [R15+UR4+0x800] ;  /* 0x000800040f0e9984 */ /* 0x000ee80008000800 */
[----:B------:R-:W4:Y:S04]  /*03a0*/  @!P1 LDS R17, [R15+UR4+0xc00] ;  /* 0x000c00040f119984 */ /* 0x000f280008000800 */
[----:B-1----:R-:W1:Y:S04]  /*03b0*/  SHFL.BFLY PT, R19, R16, 0x4, 0x1f ;  /* 0x0c801f0010137f89 */ /* 0x002e6800000e0000 */
[----:B--2---:R-:W2:Y:S04]  /*03c0*/  SHFL.BFLY PT, R21, R12, 0x4, 0x1f ;  /* 0x0c801f000c157f89 */ /* 0x004ea800000e0000 */
[----:B---3--:R-:W3:Y:S04]  /*03d0*/  SHFL.BFLY PT, R5, R14, 0x4, 0x1f ;  /* 0x0c801f000e057f89 */ /* 0x008ee800000e0000 */
[----:B----4-:R-:W4:Y:S01]  /*03e0*/  SHFL.BFLY PT, R4, R17, 0x4, 0x1f ;  /* 0x0c801f0011047f89 */ /* 0x010f2200000e0000 */
[----:B-1----:R-:W-:Y:S01]  /*03f0*/  FADD R19, R16, R19 ;  /* 0x0000001310137221 */ /* 0x002fe20000000000 */
[----:B--2---:R-:W-:Y:S01]  /*0400*/  FADD R21, R12, R21 ;  /* 0x000000150c157221 */ /* 0x004fe20000000000 */
[----:B---3--:R-:W-:Y:S01]  /*0410*/  FADD R8, R14, R5 ;  /* 0x000000050e087221 */ /* 0x008fe20000000000 */
[----:B----4-:R-:W-:-:S03]  /*0420*/  FADD R10, R17, R4 ;  /* 0x00000004110a7221 */ /* 0x010fc60000000000 */
[----:B------:R-:W1:Y:S04]  /*0430*/  SHFL.BFLY PT, R6, R21, 0x2, 0x1f ;  /* 0x0c401f0015067f89 */ /* 0x000e6800000e0000 */
[----:B------:R-:W2:Y:S04]  /*0440*/  SHFL.BFLY PT, R4, R19, 0x2, 0x1f ;  /* 0x0c401f0013047f89 */ /* 0x000ea800000e0000 */
[----:B------:R-:W3:Y:S04]  /*0450*/  SHFL.BFLY PT, R5, R8, 0x2, 0x1f ;  /* 0x0c401f0008057f89 */ /* 0x000ee800000e0000 */
[----:B------:R-:W4:Y:S01]  /*0460*/  SHFL.BFLY PT, R7, R10, 0x2, 0x1f ;  /* 0x0c401f000a077f89 */ /* 0x000f2200000e0000 */
        /* <DEDUP_REMOVED lines=8> */
[----:B------:R-:W-:-:S04]  /*04f0*/  LOP3.LUT P0, RZ, R13, 0x7, RZ, 0xc0, !PT ;  /* 0x000000070dff7812 */ /* 0x000fc8000780c0ff */
[----:B------:R-:W-:Y:S01]  /*0500*/  ISETP.LT.AND P0, PT, R13, 0x400, !P0 ;  /* 0x000004000d00780c */ /* 0x000fe20004701270 */
[----:B-1----:R-:W-:Y:S01]  /*0510*/  FADD R10, R4, R5 ;  /* 0x00000005040a7221 */ /* 0x002fe20000000000 */
[----:B--2---:R-:W-:Y:S01]  /*0520*/  FADD R12, R6, R7 ;  /* 0x00000007060c7221 */ /* 0x004fe20000000000 */
[----:B---3--:R-:W-:Y:S01]  /*0530*/  FADD R14, R9, R14 ;  /* 0x0000000e090e7221 */ /* 0x008fe20000000000 */
[----:B----4-:R-:W-:-:S09]  /*0540*/  FADD R16, R11, R16 ;  /* 0x000000100b107221 */ /* 0x010fd20000000000 */
[----:B------:R1:W-:Y:S04]  /*0550*/  @P0 STS [R15+UR4], R10 ;  /* 0x0000000a0f000988 */ /* 0x0003e80008000804 */
[----:B------:R-:W-:Y:S04]  /*0560*/  @P0 STS [R15+UR4+0x400], R12 ;  /* 0x0004000c0f000988 */ /* 0x000fe80008000804 */
[----:B------:R-:W-:Y:S04]  /*0570*/  @P0 STS [R15+UR4+0x800], R14 ;  /* 0x0008000e0f000988 */ /* 0x000fe80008000804 */
[----:B------:R-:W-:Y:S01]  /*0580*/  @P0 STS [R15+UR4+0xc00], R16 ;  /* 0x000c00100f000988 */ /* 0x000fe20008000804 */
[----:B------:R-:W-:Y:S06]  /*0590*/  BAR.SYNC.DEFER_BLOCKING 0x0 ;  /* 0x0000000000007b1d */ /* 0x000fec0000010000 */
[----:B------:R-:W-:Y:S04]  /*05a0*/  LDS R4, [R3+UR4] ;  /* 0x0000000403047984 */ /* 0x000fe80008000800 */
[----:B------:R-:W-:Y:S04]  /*05b0*/  LDS R5, [R3+UR4+0x20] ;  /* 0x0000200403057984 */ /* 0x000fe80008000800 */
[----:B------:R-:W-:Y:S04]  /*05c0*/  LDS R6, [R3+UR4+0x40] ;  /* 0x0000400403067984 */ /* 0x000fe80008000800 */
[----:B------:R-:W2:Y:S01]  /*05d0*/  LDS R7, [R3+UR4+0x60] ;  /* 0x0000600403077984 */ /* 0x000ea20008000800 */
[----:B------:R-:W-:-:S04]  /*05e0*/  VIADD R9, R3, UR4 ;  /* 0x0000000403097c36 */ /* 0x000fc80008000000 */
[----:B-1----:R-:W-:Y:S01]  /*05f0*/  IMAD R10, R2, -0x1c, R9 ;  /* 0xffffffe4020a7824 */ /* 0x002fe200078e0209 */
[----:B------:R-:W-:Y:S01]  /*0600*/  BAR.SYNC.DEFER_BLOCKING 0x0 ;  /* 0x0000000000007b1d */ /* 0x000fe20000010000 */
[----:B------:R-:W-:-:S04]  /*0610*/  LOP3.LUT R8, R13, 0x7f, RZ, 0xc0, !PT ;  /* 0x0000007f0d087812 */ /* 0x000fc800078ec0ff */
[----:B------:R-:W-:-:S03]  /*0620*/  LEA R11, R8, UR4, 0x2 ;  /* 0x00000004080b7c11 */ /* 0x000fc6000f8e10ff */
[----:B------:R-:W1:Y:S01]  /*0630*/  LDC.64 R8, c[0x0][0x210] ;  /* 0x00008400ff087b82 */ /* 0x000e620000000a00 */
[----:B--2---:R2:W-:Y:S07]  /*0640*/  STS.128 [R10], R4 ;  /* 0x000000040a007388 */ /* 0x0045ee0000000c00 */
[----:B------:R-:W-:Y:S01]  /*0650*/  BAR.SYNC.DEFER_BLOCKING 0x0 ;  /* 0x0000000000007b1d */ /* 0x000fe20000010000 */
[----:B------:R-:W-:Y:S02]  /*0660*/  LOP3.LUT P0, RZ, R13, 0x80, RZ, 0xc0, !PT ;  /* 0x000000800dff7812 */ /* 0x000fe4000780c0ff */
[----:B------:R-:W-:-:S04]  /*0670*/  LOP3.LUT R3, R0, 0x7f, R13, 0xf8, !PT ;  /* 0x0000007f00037812 */ /* 0x000fc800078ef80d */
[C---:B------:R-:W-:Y:S01]  /*0680*/  ISETP.LT.AND P0, PT, R3.reuse, 0x240, !P0 ;  /* 0x000002400300780c */ /* 0x040fe20004701270 */
[----:B------:R-:W3:Y:S01]  /*0690*/  LDS R11, [R11] ;  /* 0x000000000b0b7984 */ /* 0x000ee20000000800 */
[----:B-1----:R-:W-:Y:S01]  /*06a0*/  IMAD.WIDE R2, R3, 0x4, R8 ;  /* 0x0000000403027825 */ /* 0x002fe200078e0208 */
[----:B------:R-:W-:Y:S10]  /*06b0*/  BAR.SYNC.DEFER_BLOCKING 0x0 ;  /* 0x0000000000007b1d */ /* 0x000ff40000010000 */
[----:B--2---:R-:W-:Y:S05]  /*06c0*/  @!P0 EXIT ;  /* 0x000000000000894d */ /* 0x004fea0003800000 */
[----:B---3--:R-:W-:-:S05]  /*06d0*/  FMUL R11, R11, 0.0625 ;  /* 0x3d8000000b0b7820 */ /* 0x008fca0000400000 */
[----:B------:R-:W-:Y:S01]  /*06e0*/  STG.E desc[UR6][R2.64], R11 ;  /* 0x0000000b02007986 */ /* 0x000fe2000c101906 */
[----:B------:R-:W-:Y:S05]  /*06f0*/  EXIT ;  /* 0x000000000000794d */ /* 0x000fea0003800000 */
.L_x_0:
[----:B------:R-:W-:-:S00]  /*0700*/  BRA `(.L_x_0) ;  /* 0xfffffffc00fc7947 */ /* 0x000fc0000383ffff */
[----:B------:R-:W-:-:S00]  /*0710*/  NOP ;  /* 0x0000000000007918 */ /* 0x000fc00000000000 */
        /* <DEDUP_REMOVED lines=14> */
.L_x_1:


//--------------------- .nv.shared.triton_per_fused_mean_34 --------------------------
	.section	.nv.shared.triton_per_fused_mean_34,"aw",@nobits
	.sectionflags	@""
	.align	16
	.zero		1024


//--------------------- .nv.constant0.triton_per_fused_mean_34 --------------------------
	.section	.nv.constant0.triton_per_fused_mean_34,"a",@progbits
	.sectionflags	@""
	.align	4
.nv.constant0.triton_per_fused_mean_34:
	.zero		552
